//
// Generated by NVIDIA NVVM Compiler
//
// Compiler Build ID: CL-36424714
// Cuda compilation tools, release 13.0, V13.0.88
// Based on NVVM 20.0.0
//

.version 9.0
.target sm_100
.address_size 64

	// .globl	_Z4vaddPKiS0_Pii

.visible .entry _Z4vaddPKiS0_Pii(
	.param .u64 .ptr .align 1 _Z4vaddPKiS0_Pii_param_0,
	.param .u64 .ptr .align 1 _Z4vaddPKiS0_Pii_param_1,
	.param .u64 .ptr .align 1 _Z4vaddPKiS0_Pii_param_2,
	.param .u32 _Z4vaddPKiS0_Pii_param_3
)
{
	.reg .pred 	%p<2>;
	.reg .b32 	%r<9>;
	.reg .b64 	%rd<11>;

	ld.param.u64 	%rd1, [_Z4vaddPKiS0_Pii_param_0];
	ld.param.u64 	%rd2, [_Z4vaddPKiS0_Pii_param_1];
	ld.param.u64 	%rd3, [_Z4vaddPKiS0_Pii_param_2];
	ld.param.u32 	%r2, [_Z4vaddPKiS0_Pii_param_3];
	mov.u32 	%r3, %ctaid.x;
	mov.u32 	%r4, %ntid.x;
	mov.u32 	%r5, %tid.x;
	mad.lo.s32 	%r1, %r3, %r4, %r5;
	setp.ge.s32 	%p1, %r1, %r2;
	@%p1 bra 	$L__BB0_2;
	cvta.to.global.u64 	%rd4, %rd1;
	cvta.to.global.u64 	%rd5, %rd2;
	cvta.to.global.u64 	%rd6, %rd3;
	mul.wide.s32 	%rd7, %r1, 4;
	add.s64 	%rd8, %rd4, %rd7;
	ld.global.u32 	%r6, [%rd8];
	add.s64 	%rd9, %rd5, %rd7;
	ld.global.u32 	%r7, [%rd9];
	add.s32 	%r8, %r7, %r6;
	add.s64 	%rd10, %rd6, %rd7;
	st.global.u32 	[%rd10], %r8;
$L__BB0_2:
	ret;

}


// ===== COMPILED SASS (sm_100) =====

	.target	sm_100

	.elftype	@"ET_EXEC"


//--------------------- .note.nv.tkinfo           --------------------------
	.section	.note.nv.tkinfo,"",@"SHT_NOTE"
	.sectionflags	@"SHF_NOTE_NV_TKINFO"
	.tkinfo
        /*0018*/ 	.word	0x00000002
        /*0030*/ 	.string	""
        /*0030*/ 	.string	"ptxas"
        /*0030*/ 	.string	"Cuda compilation tools, release 13.0, V13.0.88"
        /*0030*/ 	.string	"Build cuda_13.0.r13.0/compiler.36424714_0"
        /*0030*/ 	.string	"-arch sm_100 -m 64 "



//--------------------- .note.nv.cuinfo           --------------------------
	.section	.note.nv.cuinfo,"",@"SHT_NOTE"
	.sectionflags	@"SHF_NOTE_NV_CUINFO"
        /*0018*/ 	.short	0x0002
        /*001a*/ 	.short	0x0064
        /*001c*/ 	.short	0x0082
	.zero		2


//--------------------- .nv.info                  --------------------------
	.section	.nv.info,"",@"SHT_CUDA_INFO"
	.align	4


	//----- nvinfo : EIATTR_REGCOUNT
	.align		4
        /*0000*/ 	.byte	0x04, 0x2f
        /*0002*/ 	.short	(.L_1 - .L_0)
	.align		4
.L_0:
        /*0004*/ 	.word	index@(_Z4vaddPKiS0_Pii)
        /*0008*/ 	.word	0x0000000c


	//----- nvinfo : EIATTR_FRAME_SIZE
	.align		4
.L_1:
        /*000c*/ 	.byte	0x04, 0x11
        /*000e*/ 	.short	(.L_3 - .L_2)
	.align		4
.L_2:
        /*0010*/ 	.word	index@(_Z4vaddPKiS0_Pii)
        /*0014*/ 	.word	0x00000000


	//----- nvinfo : EIATTR_MIN_STACK_SIZE
	.align		4
.L_3:
        /*0018*/ 	.byte	0x04, 0x12
        /*001a*/ 	.short	(.L_5 - .L_4)
	.align		4
.L_4:
        /*001c*/ 	.word	index@(_Z4vaddPKiS0_Pii)
        /*0020*/ 	.word	0x00000000
.L_5:


//--------------------- .nv.compat                --------------------------
	.section	.nv.compat,"",@"SHT_CUDA_COMPAT_INFO"
	.align	4
        /*0000*/ 	.byte	0x02, 0x09, 0x00, 0x00, 0x02, 0x02, 0x01, 0x00, 0x02, 0x05, 0x05, 0x00, 0x03, 0x07, 0x01, 0x01
        /*0010*/ 	.byte	0x02, 0x03, 0x00, 0x00, 0x02, 0x06, 0x01, 0x00, 0x04, 0x0b, 0x08, 0x00, 0x09, 0x00, 0x00, 0x00
        /*0020*/ 	.byte	0x00, 0x00, 0x00, 0x00


//--------------------- .nv.info._Z4vaddPKiS0_Pii --------------------------
	.section	.nv.info._Z4vaddPKiS0_Pii,"",@"SHT_CUDA_INFO"
	.sectionflags	@""
	.align	4


	//----- nvinfo : EIATTR_CUDA_API_VERSION
	.align		4
        /*0000*/ 	.byte	0x04, 0x37
        /*0002*/ 	.short	(.L_7 - .L_6)
.L_6:
        /*0004*/ 	.word	0x00000082


	//----- nvinfo : EIATTR_KPARAM_INFO
	.align		4
.L_7:
        /*0008*/ 	.byte	0x04, 0x17
        /*000a*/ 	.short	(.L_9 - .L_8)
.L_8:
        /*000c*/ 	.word	0x00000000
        /*0010*/ 	.short	0x0003
        /*0012*/ 	.short	0x0018
        /*0014*/ 	.byte	0x00, 0xf0, 0x11, 0x00


	//----- nvinfo : EIATTR_KPARAM_INFO
	.align		4
.L_9:
        /*0018*/ 	.byte	0x04, 0x17
        /*001a*/ 	.short	(.L_11 - .L_10)
.L_10:
        /*001c*/ 	.word	0x00000000
        /*0020*/ 	.short	0x0002
        /*0022*/ 	.short	0x0010
        /*0024*/ 	.byte	0x00, 0xf5, 0x21, 0x00


	//----- nvinfo : EIATTR_KPARAM_INFO
	.align		4
.L_11:
        /*0028*/ 	.byte	0x04, 0x17
        /*002a*/ 	.short	(.L_13 - .L_12)
.L_12:
        /*002c*/ 	.word	0x00000000
        /*0030*/ 	.short	0x0001
        /*0032*/ 	.short	0x0008
        /*0034*/ 	.byte	0x00, 0xf5, 0x21, 0x00


	//----- nvinfo : EIATTR_KPARAM_INFO
	.align		4
.L_13:
        /*0038*/ 	.byte	0x04, 0x17
        /*003a*/ 	.short	(.L_15 - .L_14)
.L_14:
        /*003c*/ 	.word	0x00000000
        /*0040*/ 	.short	0x0000
        /*0042*/ 	.short	0x0000
        /*0044*/ 	.byte	0x00, 0xf5, 0x21, 0x00


	//----- nvinfo : EIATTR_SPARSE_MMA_MASK
	.align		4
.L_15:
        /*0048*/ 	.byte	0x03, 0x50
        /*004a*/ 	.short	0x0000


	//----- nvinfo : EIATTR_MAXREG_COUNT
	.align		4
        /*004c*/ 	.byte	0x03, 0x1b
        /*004e*/ 	.short	0x00ff


	//----- nvinfo : EIATTR_MERCURY_ISA_VERSION
	.align		4
        /*0050*/ 	.byte	0x03, 0x5f
        /*0052*/ 	.short	0x0101


	//----- nvinfo : EIATTR_VRC_CTA_INIT_COUNT
	.align		4
        /*0054*/ 	.byte	0x02, 0x4a
	.zero		1
	.zero		1


	//----- nvinfo : EIATTR_EXIT_INSTR_OFFSETS
	.align		4
        /*0058*/ 	.byte	0x04, 0x1c
        /*005a*/ 	.short	(.L_17 - .L_16)


	//   ....[0]....
.L_16:
        /*005c*/ 	.word	0x00000070


	//   ....[1]....
        /*0060*/ 	.word	0x00000130


	//----- nvinfo : EIATTR_CBANK_PARAM_SIZE
	.align		4
.L_17:
        /*0064*/ 	.byte	0x03, 0x19
        /*0066*/ 	.short	0x001c


	//----- nvinfo : EIATTR_PARAM_CBANK
	.align		4
        /*0068*/ 	.byte	0x04, 0x0a
        /*006a*/ 	.short	(.L_19 - .L_18)
	.align		4
.L_18:
        /*006c*/ 	.word	index@(.nv.constant0._Z4vaddPKiS0_Pii)
        /*0070*/ 	.short	0x0380
        /*0072*/ 	.short	0x001c


	//----- nvinfo : EIATTR_SW_WAR
	.align		4
.L_19:
        /*0074*/ 	.byte	0x04, 0x36
        /*0076*/ 	.short	(.L_21 - .L_20)
.L_20:
        /*0078*/ 	.word	0x00000008
.L_21:


//--------------------- .nv.callgraph             --------------------------
	.section	.nv.callgraph,"",@"SHT_CUDA_CALLGRAPH"
	.align	4
	.sectionentsize	8
	.align		4
        /*0000*/ 	.word	0x00000000
	.align		4
        /*0004*/ 	.word	0xffffffff
	.align		4
        /*0008*/ 	.word	0x00000000
	.align		4
        /*000c*/ 	.word	0xfffffffe
	.align		4
        /*0010*/ 	.word	0x00000000
	.align		4
        /*0014*/ 	.word	0xfffffffd
	.align		4
        /*0018*/ 	.word	0x00000000
	.align		4
        /*001c*/ 	.word	0xfffffffc


//--------------------- .text._Z4vaddPKiS0_Pii    --------------------------
	.section	.text._Z4vaddPKiS0_Pii,"ax",@progbits
	.align	128
        .global         _Z4vaddPKiS0_Pii
        .type           _Z4vaddPKiS0_Pii,@function
        .size           _Z4vaddPKiS0_Pii,(.L_x_1 - _Z4vaddPKiS0_Pii)
        .other          _Z4vaddPKiS0_Pii,@"STO_CUDA_ENTRY STV_DEFAULT"
_Z4vaddPKiS0_Pii:
.text._Z4vaddPKiS0_Pii:
[----:B------:R-:W-:Y:S01]  /*0000*/  LDC R1, c[0x0][0x37c] ;  /* 0x0000df00ff017b82 */ /* 0x000fe20000000800 */
[----:B------:R-:W0:Y:S07]  /*0010*/  S2R R0, SR_TID.X ;  /* 0x0000000000007919 */ /* 0x000e2e0000002100 */
[----:B------:R-:W0:Y:S01]  /*0020*/  S2UR UR4, SR_CTAID.X ;  /* 0x00000000000479c3 */ /* 0x000e220000002500 */
[----:B------:R-:W1:Y:S07]  /*0030*/  LDCU UR5, c[0x0][0x398] ;  /* 0x00007300ff0577ac */ /* 0x000e6e0008000800 */
[----:B------:R-:W0:Y:S02]  /*0040*/  LDC R9, c[0x0][0x360] ;  /* 0x0000d800ff097b82 */ /* 0x000e240000000800 */
[----:B0-----:R-:W-:-:S05]  /*0050*/  IMAD R9, R9, UR4, R0 ;  /* 0x0000000409097c24 */ /* 0x001fca000f8e0200 */
[----:B-1----:R-:W-:-:S13]  /*0060*/  ISETP.GE.AND P0, PT, R9, UR5, PT ;  /* 0x0000000509007c0c */ /* 0x002fda000bf06270 */
[----:B------:R-:W-:Y:S05]  /*0070*/  @P0 EXIT ;  /* 0x000000000000094d */ /* 0x000fea0003800000 */
[----:B------:R-:W0:Y:S01]  /*0080*/  LDC.64 R2, c[0x0][0x380] ;  /* 0x0000e000ff027b82 */ /* 0x000e220000000a00 */
[----:B------:R-:W1:Y:S07]  /*0090*/  LDCU.64 UR4, c[0x0][0x358] ;  /* 0x00006b00ff0477ac */ /* 0x000e6e0008000a00 */
[----:B------:R-:W2:Y:S08]  /*00a0*/  LDC.64 R4, c[0x0][0x388] ;  /* 0x0000e200ff047b82 */ /* 0x000eb00000000a00 */
[----:B------:R-:W3:Y:S01]  /*00b0*/  LDC.64 R6, c[0x0][0x390] ;  /* 0x0000e400ff067b82 */ /* 0x000ee20000000a00 */
[----:B0-----:R-:W-:-:S06]  /*00c0*/  IMAD.WIDE R2, R9, 0x4, R2 ;  /* 0x0000000409027825 */ /* 0x001fcc00078e0202 */
[----:B-1----:R-:W4:Y:S01]  /*00d0*/  LDG.E R2, desc[UR4][R2.64] ;  /* 0x0000000402027981 */ /* 0x002f22000c1e1900 */
[----:B--2---:R-:W-:-:S06]  /*00e0*/  IMAD.WIDE R4, R9, 0x4, R4 ;  /* 0x0000000409047825 */ /* 0x004fcc00078e0204 */
[----:B------:R-:W4:Y:S01]  /*00f0*/  LDG.E R5, desc[UR4][R4.64] ;  /* 0x0000000404057981 */ /* 0x000f22000c1e1900 */
[----:B---3--:R-:W-:Y:S01]  /*0100*/  IMAD.WIDE R6, R9, 0x4, R6 ;  /* 0x0000000409067825 */ /* 0x008fe200078e0206 */
[----:B----4-:R-:W-:-:S05]  /*0110*/  IADD3 R9, PT, PT, R2, R5, RZ ;  /* 0x0000000502097210 */ /* 0x010fca0007ffe0ff */
[----:B------:R-:W-:Y:S01]  /*0120*/  STG.E desc[UR4][R6.64], R9 ;  /* 0x0000000906007986 */ /* 0x000fe2000c101904 */
[----:B------:R-:W-:Y:S05]  /*0130*/  EXIT ;  /* 0x000000000000794d */ /* 0x000fea0003800000 */
.L_x_0:
[----:B------:R-:W-:-:S00]  /*0140*/  BRA `(.L_x_0) ;  /* 0xfffffffc00fc7947 */ /* 0x000fc0000383ffff */
[----:B------:R-:W-:-:S00]  /*0150*/  NOP ;  /* 0x0000000000007918 */ /* 0x000fc00000000000 */
        /* <DEDUP_REMOVED lines=10> */
.L_x_1:


//--------------------- .nv.shared.reserved.0     --------------------------
	.section	.nv.shared.reserved.0,"aw",@nobits
	.weak		__nv_reservedSMEM_offset_0_alias
	.size		__nv_reservedSMEM_offset_0_alias, 0, 64
	.other		__nv_reservedSMEM_offset_0_alias,@"STO_CUDA_RESERVED_SHARED STV_DEFAULT"
__nv_reservedSMEM_offset_0_alias:
	.zero		0
	.zero		64


//--------------------- .nv.constant0._Z4vaddPKiS0_Pii --------------------------
	.section	.nv.constant0._Z4vaddPKiS0_Pii,"a",@progbits
	.sectionflags	@""
	.align	4
.nv.constant0._Z4vaddPKiS0_Pii:
	.zero		924


//--------------------- SYMBOLS --------------------------

	.type		.nv.reservedSmem.offset0,@object
	.size		.nv.reservedSmem.offset0,0x4
